	.headerflags	@"EF_CUDA_TEXMODE_UNIFIED EF_CUDA_64BIT_ADDRESS EF_CUDA_ACCELERATORS EF_CUDA_SM90 EF_CUDA_VIRTUAL_SM(EF_CUDA_SM90)"
	.elftype	@"ET_EXEC"


//--------------------- .nv.info                  --------------------------
	.section	.nv.info,"",@"SHT_CUDA_INFO"
	.align	4


	//----- nvinfo : EIATTR_REGCOUNT
	.align		4
        /*0000*/ 	.byte	0x04, 0x2f
        /*0002*/ 	.short	(.L_1 - .L_0)
	.align		4
.L_0:
        /*0004*/ 	.word	index@(triton_poi_fused_leaky_relu_7)
        /*0008*/ 	.word	0x0000000e


	//----- nvinfo : EIATTR_MIN_STACK_SIZE
	.align		4
.L_1:
        /*000c*/ 	.byte	0x04, 0x12
        /*000e*/ 	.short	(.L_3 - .L_2)
	.align		4
.L_2:
        /*0010*/ 	.word	index@(triton_poi_fused_leaky_relu_7)
        /*0014*/ 	.word	0x00000000


	//----- nvinfo : EIATTR_FRAME_SIZE
	.align		4
.L_3:
        /*0018*/ 	.byte	0x04, 0x11
        /*001a*/ 	.short	(.L_5 - .L_4)
	.align		4
.L_4:
        /*001c*/ 	.word	index@(triton_poi_fused_leaky_relu_7)
        /*0020*/ 	.word	0x00000000


	//----- nvinfo : EIATTR_MIN_STACK_SIZE
	.align		4
.L_5:
        /*0024*/ 	.byte	0x04, 0x12
        /*0026*/ 	.short	(.L_7 - .L_6)
	.align		4
.L_6:
        /*0028*/ 	.word	index@(triton_poi_fused_leaky_relu_7)
        /*002c*/ 	.word	0x00000000
.L_7:


//--------------------- .nv.info.triton_poi_fused_leaky_relu_7 --------------------------
	.section	.nv.info.triton_poi_fused_leaky_relu_7,"",@"SHT_CUDA_INFO"
	.sectionflags	@""
	.align	4


	//----- nvinfo : EIATTR_CUDA_API_VERSION
	.align		4
        /*0000*/ 	.byte	0x04, 0x37
        /*0002*/ 	.short	(.L_9 - .L_8)
.L_8:
        /*0004*/ 	.word	0x0000007c


	//----- nvinfo : EIATTR_KPARAM_INFO
	.align		4
.L_9:
        /*0008*/ 	.byte	0x04, 0x17
        /*000a*/ 	.short	(.L_11 - .L_10)
.L_10:
        /*000c*/ 	.word	0x00000000
        /*0010*/ 	.short	0x0001
        /*0012*/ 	.short	0x0008
        /*0014*/ 	.byte	0x00, 0xf0, 0x11, 0x00


	//----- nvinfo : EIATTR_KPARAM_INFO
	.align		4
.L_11:
        /*0018*/ 	.byte	0x04, 0x17
        /*001a*/ 	.short	(.L_13 - .L_12)
.L_12:
        /*001c*/ 	.word	0x00000000
        /*0020*/ 	.short	0x0000
        /*0022*/ 	.short	0x0000
        /*0024*/ 	.byte	0x00, 0xf4, 0x21, 0x00


	//----- nvinfo : EIATTR_SPARSE_MMA_MASK
	.align		4
.L_13:
        /*0028*/ 	.byte	0x03, 0x50
        /*002a*/ 	.short	0x0000


	//----- nvinfo : EIATTR_MAXREG_COUNT
	.align		4
        /*002c*/ 	.byte	0x03, 0x1b
        /*002e*/ 	.short	0x00ff


	//----- nvinfo : EIATTR_EXIT_INSTR_OFFSETS
	.align		4
        /*0030*/ 	.byte	0x04, 0x1c
        /*0032*/ 	.short	(.L_15 - .L_14)


	//   ....[0]....
.L_14:
        /*0034*/ 	.word	0x000001d0


	//----- nvinfo : EIATTR_REQNTID
	.align		4
.L_15:
        /*0038*/ 	.byte	0x04, 0x10
        /*003a*/ 	.short	(.L_17 - .L_16)
.L_16:
        /*003c*/ 	.word	0x00000080
        /*0040*/ 	.word	0x00000001
        /*0044*/ 	.word	0x00000001


	//----- nvinfo : EIATTR_CBANK_PARAM_SIZE
	.align		4
.L_17:
        /*0048*/ 	.byte	0x03, 0x19
        /*004a*/ 	.short	0x000c


	//----- nvinfo : EIATTR_PARAM_CBANK
	.align		4
        /*004c*/ 	.byte	0x04, 0x0a
        /*004e*/ 	.short	(.L_19 - .L_18)
	.align		4
.L_18:
        /*0050*/ 	.word	index@(.nv.constant0.triton_poi_fused_leaky_relu_7)
        /*0054*/ 	.short	0x0210
        /*0056*/ 	.short	0x000c


	//----- nvinfo : EIATTR_SW_WAR
	.align		4
.L_19:
        /*0058*/ 	.byte	0x04, 0x36
        /*005a*/ 	.short	(.L_21 - .L_20)
.L_20:
        /*005c*/ 	.word	0x00000008
.L_21:


//--------------------- .nv.callgraph             --------------------------
	.section	.nv.callgraph,"",@"SHT_CUDA_CALLGRAPH"
	.align	4
	.sectionentsize	8
	.align		4
        /*0000*/ 	.word	0x00000000
	.align		4
        /*0004*/ 	.word	0xffffffff
	.align		4
        /*0008*/ 	.word	0x00000000
	.align		4
        /*000c*/ 	.word	0xfffffffe
	.align		4
        /*0010*/ 	.word	0x00000000
	.align		4
        /*0014*/ 	.word	0xfffffffd
	.align		4
        /*0018*/ 	.word	0x00000000
	.align		4
        /*001c*/ 	.word	0xfffffffc


//--------------------- .text.triton_poi_fused_leaky_relu_7 --------------------------
	.section	.text.triton_poi_fused_leaky_relu_7,"ax",@progbits
	.align	128
        .global         triton_poi_fused_leaky_relu_7
        .type           triton_poi_fused_leaky_relu_7,@function
        .size           triton_poi_fused_leaky_relu_7,(.L_x_1 - triton_poi_fused_leaky_relu_7)
        .other          triton_poi_fused_leaky_relu_7,@"STO_CUDA_ENTRY STV_DEFAULT"
triton_poi_fused_leaky_relu_7:
.text.triton_poi_fused_leaky_relu_7:
[----:B------:R-:W-:Y:S01]  /*0000*/  LDC R1, c[0x0][0x28] ;  /* 0x00000a00ff017b82 */ /* 0x000fe20000000800 */
[----:B------:R-:W1:Y:S07]  /*0010*/  S2R R0, SR_TID.X ;  /* 0x0000000000007919 */ /* 0x000e6e0000002100 */
[----:B------:R-:W2:Y:S01]  /*0020*/  LDC.64 R2, c[0x0][0x210] ;  /* 0x00008400ff027b82 */ /* 0x000ea20000000a00 */
[----:B------:R-:W-:Y:S01]  /*0030*/  ULDC.64 UR4, c[0x0][0x208] ;  /* 0x0000820000047ab9 */ /* 0x000fe20000000a00 */
[----:B------:R-:W3:Y:S01]  /*0040*/  S2R R5, SR_CTAID.X ;  /* 0x0000000000057919 */ /* 0x000ee20000002500 */
[----:B-1----:R-:W-:-:S04]  /*0050*/  SHF.L.U32 R0, R0, 0x2, RZ ;  /* 0x0000000200007819 */ /* 0x002fc800000006ff */
[----:B------:R-:W-:-:S04]  /*0060*/  LOP3.LUT R0, R0, 0x1fc, RZ, 0xc0, !PT ;  /* 0x000001fc00007812 */ /* 0x000fc800078ec0ff */
[----:B---3--:R-:W-:-:S05]  /*0070*/  LEA R5, R5, R0, 0xa ;  /* 0x0000000005057211 */ /* 0x008fca00078e50ff */
[----:B--2---:R-:W-:-:S05]  /*0080*/  IMAD.WIDE R2, R5, 0x4, R2 ;  /* 0x0000000405027825 */ /* 0x004fca00078e0202 */
[----:B------:R-:W2:Y:S04]  /*0090*/  LDG.E.128 R4, desc[UR4][R2.64] ;  /* 0x0000000402047981 */ /* 0x000ea8000c1e1d00 */
[----:B------:R-:W3:Y:S01]  /*00a0*/  LDG.E.128 R8, desc[UR4][R2.64+0x800] ;  /* 0x0008000402087981 */ /* 0x000ee2000c1e1d00 */
[----:B--2---:R-:W-:Y:S02]  /*00b0*/  FSETP.GT.AND P6, PT, R4, RZ, PT ;  /* 0x000000ff0400720b */ /* 0x004fe40003fc4000 */
[----:B------:R-:W-:Y:S02]  /*00c0*/  FSETP.GT.AND P5, PT, R5, RZ, PT ;  /* 0x000000ff0500720b */ /* 0x000fe40003fa4000 */
[----:B------:R-:W-:Y:S02]  /*00d0*/  FSETP.GT.AND P4, PT, R6, RZ, PT ;  /* 0x000000ff0600720b */ /* 0x000fe40003f84000 */
[----:B------:R-:W-:-:S02]  /*00e0*/  FSETP.GT.AND P3, PT, R7, RZ, PT ;  /* 0x000000ff0700720b */ /* 0x000fc40003f64000 */
[----:B---3--:R-:W-:Y:S02]  /*00f0*/  FSETP.GT.AND P2, PT, R8, RZ, PT ;  /* 0x000000ff0800720b */ /* 0x008fe40003f44000 */
[----:B------:R-:W-:Y:S02]  /*0100*/  FSETP.GT.AND P1, PT, R9, RZ, PT ;  /* 0x000000ff0900720b */ /* 0x000fe40003f24000 */
[----:B------:R-:W-:Y:S01]  /*0110*/  FSETP.GT.AND P0, PT, R10, RZ, PT ;  /* 0x000000ff0a00720b */ /* 0x000fe20003f04000 */
[----:B------:R-:W-:Y:S01]  /*0120*/  @!P6 FMUL R4, R4, 0.20000000298023223877 ;  /* 0x3e4ccccd0404e820 */ /* 0x000fe20000400000 */
[----:B------:R-:W-:Y:S01]  /*0130*/  FSETP.GT.AND P6, PT, R11, RZ, PT ;  /* 0x000000ff0b00720b */ /* 0x000fe20003fc4000 */
[----:B------:R-:W-:Y:S02]  /*0140*/  @!P5 FMUL R5, R5, 0.20000000298023223877 ;  /* 0x3e4ccccd0505d820 */ /* 0x000fe40000400000 */
[----:B------:R-:W-:Y:S02]  /*0150*/  @!P4 FMUL R6, R6, 0.20000000298023223877 ;  /* 0x3e4ccccd0606c820 */ /* 0x000fe40000400000 */
[----:B------:R-:W-:-:S02]  /*0160*/  @!P3 FMUL R7, R7, 0.20000000298023223877 ;  /* 0x3e4ccccd0707b820 */ /* 0x000fc40000400000 */
[----:B------:R-:W-:Y:S02]  /*0170*/  @!P2 FMUL R8, R8, 0.20000000298023223877 ;  /* 0x3e4ccccd0808a820 */ /* 0x000fe40000400000 */
[----:B------:R-:W-:Y:S01]  /*0180*/  @!P1 FMUL R9, R9, 0.20000000298023223877 ;  /* 0x3e4ccccd09099820 */ /* 0x000fe20000400000 */
[----:B------:R-:W-:Y:S01]  /*0190*/  STG.E.128 desc[UR4][R2.64], R4 ;  /* 0x0000000402007986 */ /* 0x000fe2000c101d04 */
[----:B------:R-:W-:Y:S02]  /*01a0*/  @!P0 FMUL R10, R10, 0.20000000298023223877 ;  /* 0x3e4ccccd0a0a8820 */ /* 0x000fe40000400000 */
[----:B------:R-:W-:-:S05]  /*01b0*/  @!P6 FMUL R11, R11, 0.20000000298023223877 ;  /* 0x3e4ccccd0b0be820 */ /* 0x000fca0000400000 */
[----:B------:R-:W-:Y:S01]  /*01c0*/  STG.E.128 desc[UR4][R2.64+0x800], R8 ;  /* 0x0008000802007986 */ /* 0x000fe2000c101d04 */
[----:B------:R-:W-:Y:S05]  /*01d0*/  EXIT ;  /* 0x000000000000794d */ /* 0x000fea0003800000 */
.L_x_0:
[----:B------:R-:W-:-:S00]  /*01e0*/  BRA `(.L_x_0) ;  /* 0xfffffffc00fc7947 */ /* 0x000fc0000383ffff */
[----:B------:R-:W-:-:S00]  /*01f0*/  NOP ;  /* 0x0000000000007918 */ /* 0x000fc00000000000 */
        /* <DEDUP_REMOVED lines=8> */
.L_x_1:


//--------------------- .nv.constant0.triton_poi_fused_leaky_relu_7 --------------------------
	.section	.nv.constant0.triton_poi_fused_leaky_relu_7,"a",@progbits
	.sectionflags	@""
	.align	4
.nv.constant0.triton_poi_fused_leaky_relu_7:
	.zero		540
